//
// Generated by NVIDIA NVVM Compiler
//
// Compiler Build ID: CL-36424714
// Cuda compilation tools, release 13.0, V13.0.88
// Based on NVVM 20.0.0
//

.version 9.0
.target sm_100
.address_size 64

	// .globl	_Z4testPi

.visible .entry _Z4testPi(
	.param .u64 .ptr .align 1 _Z4testPi_param_0
)
{
	.reg .b32 	%r<7>;
	.reg .b64 	%rd<5>;

	ld.param.u64 	%rd1, [_Z4testPi_param_0];
	cvta.to.global.u64 	%rd2, %rd1;
	mov.u32 	%r1, %ctaid.x;
	mov.u32 	%r2, %ntid.x;
	mov.u32 	%r3, %tid.x;
	mad.lo.s32 	%r4, %r1, %r2, %r3;
	mul.wide.s32 	%rd3, %r4, 4;
	add.s64 	%rd4, %rd2, %rd3;
	ld.global.u32 	%r5, [%rd4];
	add.s32 	%r6, %r5, 1;
	st.global.u32 	[%rd4], %r6;
	ret;

}


// ===== COMPILED SASS (sm_100) =====

	.target	sm_100

	.elftype	@"ET_EXEC"


//--------------------- .note.nv.tkinfo           --------------------------
	.section	.note.nv.tkinfo,"",@"SHT_NOTE"
	.sectionflags	@"SHF_NOTE_NV_TKINFO"
	.tkinfo
        /*0018*/ 	.word	0x00000002
        /*0030*/ 	.string	""
        /*0030*/ 	.string	"ptxas"
        /*0030*/ 	.string	"Cuda compilation tools, release 13.0, V13.0.88"
        /*0030*/ 	.string	"Build cuda_13.0.r13.0/compiler.36424714_0"
        /*0030*/ 	.string	"-arch sm_100 -m 64 "



//--------------------- .note.nv.cuinfo           --------------------------
	.section	.note.nv.cuinfo,"",@"SHT_NOTE"
	.sectionflags	@"SHF_NOTE_NV_CUINFO"
        /*0018*/ 	.short	0x0002
        /*001a*/ 	.short	0x0064
        /*001c*/ 	.short	0x0082
	.zero		2


//--------------------- .nv.info                  --------------------------
	.section	.nv.info,"",@"SHT_CUDA_INFO"
	.align	4


	//----- nvinfo : EIATTR_REGCOUNT
	.align		4
        /*0000*/ 	.byte	0x04, 0x2f
        /*0002*/ 	.short	(.L_1 - .L_0)
	.align		4
.L_0:
        /*0004*/ 	.word	index@(_Z4testPi)
        /*0008*/ 	.word	0x00000008


	//----- nvinfo : EIATTR_FRAME_SIZE
	.align		4
.L_1:
        /*000c*/ 	.byte	0x04, 0x11
        /*000e*/ 	.short	(.L_3 - .L_2)
	.align		4
.L_2:
        /*0010*/ 	.word	index@(_Z4testPi)
        /*0014*/ 	.word	0x00000000


	//----- nvinfo : EIATTR_MIN_STACK_SIZE
	.align		4
.L_3:
        /*0018*/ 	.byte	0x04, 0x12
        /*001a*/ 	.short	(.L_5 - .L_4)
	.align		4
.L_4:
        /*001c*/ 	.word	index@(_Z4testPi)
        /*0020*/ 	.word	0x00000000
.L_5:


//--------------------- .nv.compat                --------------------------
	.section	.nv.compat,"",@"SHT_CUDA_COMPAT_INFO"
	.align	4
        /*0000*/ 	.byte	0x02, 0x09, 0x00, 0x00, 0x02, 0x02, 0x01, 0x00, 0x02, 0x05, 0x05, 0x00, 0x03, 0x07, 0x01, 0x01
        /*0010*/ 	.byte	0x02, 0x03, 0x00, 0x00, 0x02, 0x06, 0x01, 0x00, 0x04, 0x0b, 0x08, 0x00, 0x09, 0x00, 0x00, 0x00
        /*0020*/ 	.byte	0x00, 0x00, 0x00, 0x00


//--------------------- .nv.info._Z4testPi        --------------------------
	.section	.nv.info._Z4testPi,"",@"SHT_CUDA_INFO"
	.sectionflags	@""
	.align	4


	//----- nvinfo : EIATTR_CUDA_API_VERSION
	.align		4
        /*0000*/ 	.byte	0x04, 0x37
        /*0002*/ 	.short	(.L_7 - .L_6)
.L_6:
        /*0004*/ 	.word	0x00000082


	//----- nvinfo : EIATTR_KPARAM_INFO
	.align		4
.L_7:
        /*0008*/ 	.byte	0x04, 0x17
        /*000a*/ 	.short	(.L_9 - .L_8)
.L_8:
        /*000c*/ 	.word	0x00000000
        /*0010*/ 	.short	0x0000
        /*0012*/ 	.short	0x0000
        /*0014*/ 	.byte	0x00, 0xf5, 0x21, 0x00


	//----- nvinfo : EIATTR_SPARSE_MMA_MASK
	.align		4
.L_9:
        /*0018*/ 	.byte	0x03, 0x50
        /*001a*/ 	.short	0x0000


	//----- nvinfo : EIATTR_MAXREG_COUNT
	.align		4
        /*001c*/ 	.byte	0x03, 0x1b
        /*001e*/ 	.short	0x00ff


	//----- nvinfo : EIATTR_MERCURY_ISA_VERSION
	.align		4
        /*0020*/ 	.byte	0x03, 0x5f
        /*0022*/ 	.short	0x0101


	//----- nvinfo : EIATTR_VRC_CTA_INIT_COUNT
	.align		4
        /*0024*/ 	.byte	0x02, 0x4a
	.zero		1
	.zero		1


	//----- nvinfo : EIATTR_EXIT_INSTR_OFFSETS
	.align		4
        /*0028*/ 	.byte	0x04, 0x1c
        /*002a*/ 	.short	(.L_11 - .L_10)


	//   ....[0]....
.L_10:
        /*002c*/ 	.word	0x000000b0


	//----- nvinfo : EIATTR_CBANK_PARAM_SIZE
	.align		4
.L_11:
        /*0030*/ 	.byte	0x03, 0x19
        /*0032*/ 	.short	0x0008


	//----- nvinfo : EIATTR_PARAM_CBANK
	.align		4
        /*0034*/ 	.byte	0x04, 0x0a
        /*0036*/ 	.short	(.L_13 - .L_12)
	.align		4
.L_12:
        /*0038*/ 	.word	index@(.nv.constant0._Z4testPi)
        /*003c*/ 	.short	0x0380
        /*003e*/ 	.short	0x0008


	//----- nvinfo : EIATTR_SW_WAR
	.align		4
.L_13:
        /*0040*/ 	.byte	0x04, 0x36
        /*0042*/ 	.short	(.L_15 - .L_14)
.L_14:
        /*0044*/ 	.word	0x00000008
.L_15:


//--------------------- .nv.callgraph             --------------------------
	.section	.nv.callgraph,"",@"SHT_CUDA_CALLGRAPH"
	.align	4
	.sectionentsize	8
	.align		4
        /*0000*/ 	.word	0x00000000
	.align		4
        /*0004*/ 	.word	0xffffffff
	.align		4
        /*0008*/ 	.word	0x00000000
	.align		4
        /*000c*/ 	.word	0xfffffffe
	.align		4
        /*0010*/ 	.word	0x00000000
	.align		4
        /*0014*/ 	.word	0xfffffffd
	.align		4
        /*0018*/ 	.word	0x00000000
	.align		4
        /*001c*/ 	.word	0xfffffffc


//--------------------- .text._Z4testPi           --------------------------
	.section	.text._Z4testPi,"ax",@progbits
	.align	128
        .global         _Z4testPi
        .type           _Z4testPi,@function
        .size           _Z4testPi,(.L_x_1 - _Z4testPi)
        .other          _Z4testPi,@"STO_CUDA_ENTRY STV_DEFAULT"
_Z4testPi:
.text._Z4testPi:
[----:B------:R-:W-:Y:S01]  /*0000*/  LDC R1, c[0x0][0x37c] ;  /* 0x0000df00ff017b82 */ /* 0x000fe20000000800 */
[----:B------:R-:W0:Y:S07]  /*0010*/  S2R R0, SR_TID.X ;  /* 0x0000000000007919 */ /* 0x000e2e0000002100 */
[----:B------:R-:W0:Y:S01]  /*0020*/  S2UR UR6, SR_CTAID.X ;  /* 0x00000000000679c3 */ /* 0x000e220000002500 */
[----:B------:R-:W1:Y:S07]  /*0030*/  LDCU.64 UR4, c[0x0][0x358] ;  /* 0x00006b00ff0477ac */ /* 0x000e6e0008000a00 */
[----:B------:R-:W0:Y:S08]  /*0040*/  LDC R5, c[0x0][0x360] ;  /* 0x0000d800ff057b82 */ /* 0x000e300000000800 */
[----:B------:R-:W2:Y:S01]  /*0050*/  LDC.64 R2, c[0x0][0x380] ;  /* 0x0000e000ff027b82 */ /* 0x000ea20000000a00 */
[----:B0-----:R-:W-:-:S04]  /*0060*/  IMAD R5, R5, UR6, R0 ;  /* 0x0000000605057c24 */ /* 0x001fc8000f8e0200 */
[----:B--2---:R-:W-:-:S05]  /*0070*/  IMAD.WIDE R2, R5, 0x4, R2 ;  /* 0x0000000405027825 */ /* 0x004fca00078e0202 */
[----:B-1----:R-:W2:Y:S02]  /*0080*/  LDG.E R0, desc[UR4][R2.64] ;  /* 0x0000000402007981 */ /* 0x002ea4000c1e1900 */
[----:B--2---:R-:W-:-:S05]  /*0090*/  IADD3 R5, PT, PT, R0, 0x1, RZ ;  /* 0x0000000100057810 */ /* 0x004fca0007ffe0ff */
[----:B------:R-:W-:Y:S01]  /*00a0*/  STG.E desc[UR4][R2.64], R5 ;  /* 0x0000000502007986 */ /* 0x000fe2000c101904 */
[----:B------:R-:W-:Y:S05]  /*00b0*/  EXIT ;  /* 0x000000000000794d */ /* 0x000fea0003800000 */
.L_x_0:
[----:B------:R-:W-:-:S00]  /*00c0*/  BRA `(.L_x_0) ;  /* 0xfffffffc00fc7947 */ /* 0x000fc0000383ffff */
[----:B------:R-:W-:-:S00]  /*00d0*/  NOP ;  /* 0x0000000000007918 */ /* 0x000fc00000000000 */
        /* <DEDUP_REMOVED lines=10> */
.L_x_1:


//--------------------- .nv.shared.reserved.0     --------------------------
	.section	.nv.shared.reserved.0,"aw",@nobits
	.weak		__nv_reservedSMEM_offset_0_alias
	.size		__nv_reservedSMEM_offset_0_alias, 0, 64
	.other		__nv_reservedSMEM_offset_0_alias,@"STO_CUDA_RESERVED_SHARED STV_DEFAULT"
__nv_reservedSMEM_offset_0_alias:
	.zero		0
	.zero		64


//--------------------- .nv.constant0._Z4testPi   --------------------------
	.section	.nv.constant0._Z4testPi,"a",@progbits
	.sectionflags	@""
	.align	4
.nv.constant0._Z4testPi:
	.zero		904


//--------------------- SYMBOLS --------------------------

	.type		.nv.reservedSmem.offset0,@object
	.size		.nv.reservedSmem.offset0,0x4
